	.headerflags	@"EF_CUDA_TEXMODE_UNIFIED EF_CUDA_64BIT_ADDRESS EF_CUDA_ACCELERATORS EF_CUDA_SM90 EF_CUDA_VIRTUAL_SM(EF_CUDA_SM90)"
	.elftype	@"ET_EXEC"


//--------------------- .nv.info                  --------------------------
	.section	.nv.info,"",@"SHT_CUDA_INFO"
	.align	4


	//----- nvinfo : EIATTR_REGCOUNT
	.align		4
        /*0000*/ 	.byte	0x04, 0x2f
        /*0002*/ 	.short	(.L_1 - .L_0)
	.align		4
.L_0:
        /*0004*/ 	.word	index@(triton_poi_fused__unsafe_index_add_convolution_mul_sigmoid_sub_150)
        /*0008*/ 	.word	0x00000010


	//----- nvinfo : EIATTR_MIN_STACK_SIZE
	.align		4
.L_1:
        /*000c*/ 	.byte	0x04, 0x12
        /*000e*/ 	.short	(.L_3 - .L_2)
	.align		4
.L_2:
        /*0010*/ 	.word	index@(triton_poi_fused__unsafe_index_add_convolution_mul_sigmoid_sub_150)
        /*0014*/ 	.word	0x00000000


	//----- nvinfo : EIATTR_FRAME_SIZE
	.align		4
.L_3:
        /*0018*/ 	.byte	0x04, 0x11
        /*001a*/ 	.short	(.L_5 - .L_4)
	.align		4
.L_4:
        /*001c*/ 	.word	index@(triton_poi_fused__unsafe_index_add_convolution_mul_sigmoid_sub_150)
        /*0020*/ 	.word	0x00000000


	//----- nvinfo : EIATTR_MIN_STACK_SIZE
	.align		4
.L_5:
        /*0024*/ 	.byte	0x04, 0x12
        /*0026*/ 	.short	(.L_7 - .L_6)
	.align		4
.L_6:
        /*0028*/ 	.word	index@(triton_poi_fused__unsafe_index_add_convolution_mul_sigmoid_sub_150)
        /*002c*/ 	.word	0x00000000
.L_7:


//--------------------- .nv.info.triton_poi_fused__unsafe_index_add_convolution_mul_sigmoid_sub_150 --------------------------
	.section	.nv.info.triton_poi_fused__unsafe_index_add_convolution_mul_sigmoid_sub_150,"",@"SHT_CUDA_INFO"
	.sectionflags	@""
	.align	4


	//----- nvinfo : EIATTR_CUDA_API_VERSION
	.align		4
        /*0000*/ 	.byte	0x04, 0x37
        /*0002*/ 	.short	(.L_9 - .L_8)
.L_8:
        /*0004*/ 	.word	0x0000007c


	//----- nvinfo : EIATTR_KPARAM_INFO
	.align		4
.L_9:
        /*0008*/ 	.byte	0x04, 0x17
        /*000a*/ 	.short	(.L_11 - .L_10)
.L_10:
        /*000c*/ 	.word	0x00000000
        /*0010*/ 	.short	0x0009
        /*0012*/ 	.short	0x0048
        /*0014*/ 	.byte	0x00, 0xf0, 0x11, 0x00


	//----- nvinfo : EIATTR_KPARAM_INFO
	.align		4
.L_11:
        /*0018*/ 	.byte	0x04, 0x17
        /*001a*/ 	.short	(.L_13 - .L_12)
.L_12:
        /*001c*/ 	.word	0x00000000
        /*0020*/ 	.short	0x0008
        /*0022*/ 	.short	0x0040
        /*0024*/ 	.byte	0x00, 0xf4, 0x21, 0x00


	//----- nvinfo : EIATTR_KPARAM_INFO
	.align		4
.L_13:
        /*0028*/ 	.byte	0x04, 0x17
        /*002a*/ 	.short	(.L_15 - .L_14)
.L_14:
        /*002c*/ 	.word	0x00000000
        /*0030*/ 	.short	0x0007
        /*0032*/ 	.short	0x0038
        /*0034*/ 	.byte	0x00, 0xf4, 0x21, 0x00


	//----- nvinfo : EIATTR_KPARAM_INFO
	.align		4
.L_15:
        /*0038*/ 	.byte	0x04, 0x17
        /*003a*/ 	.short	(.L_17 - .L_16)
.L_16:
        /*003c*/ 	.word	0x00000000
        /*0040*/ 	.short	0x0006
        /*0042*/ 	.short	0x0030
        /*0044*/ 	.byte	0x00, 0xf4, 0x21, 0x00


	//----- nvinfo : EIATTR_KPARAM_INFO
	.align		4
.L_17:
        /*0048*/ 	.byte	0x04, 0x17
        /*004a*/ 	.short	(.L_19 - .L_18)
.L_18:
        /*004c*/ 	.word	0x00000000
        /*0050*/ 	.short	0x0005
        /*0052*/ 	.short	0x0028
        /*0054*/ 	.byte	0x00, 0xf4, 0x21, 0x00


	//----- nvinfo : EIATTR_KPARAM_INFO
	.align		4
.L_19:
        /*0058*/ 	.byte	0x04, 0x17
        /*005a*/ 	.short	(.L_21 - .L_20)
.L_20:
        /*005c*/ 	.word	0x00000000
        /*0060*/ 	.short	0x0004
        /*0062*/ 	.short	0x0020
        /*0064*/ 	.byte	0x00, 0xf4, 0x21, 0x00


	//----- nvinfo : EIATTR_KPARAM_INFO
	.align		4
.L_21:
        /*0068*/ 	.byte	0x04, 0x17
        /*006a*/ 	.short	(.L_23 - .L_22)
.L_22:
        /*006c*/ 	.word	0x00000000
        /*0070*/ 	.short	0x0003
        /*0072*/ 	.short	0x0018
        /*0074*/ 	.byte	0x00, 0xf4, 0x21, 0x00


	//----- nvinfo : EIATTR_KPARAM_INFO
	.align		4
.L_23:
        /*0078*/ 	.byte	0x04, 0x17
        /*007a*/ 	.short	(.L_25 - .L_24)
.L_24:
        /*007c*/ 	.word	0x00000000
        /*0080*/ 	.short	0x0002
        /*0082*/ 	.short	0x0010
        /*0084*/ 	.byte	0x00, 0xf4, 0x21, 0x00


	//----- nvinfo : EIATTR_KPARAM_INFO
	.align		4
.L_25:
        /*0088*/ 	.byte	0x04, 0x17
        /*008a*/ 	.short	(.L_27 - .L_26)
.L_26:
        /*008c*/ 	.word	0x00000000
        /*0090*/ 	.short	0x0001
        /*0092*/ 	.short	0x0008
        /*0094*/ 	.byte	0x00, 0xf4, 0x21, 0x00


	//----- nvinfo : EIATTR_KPARAM_INFO
	.align		4
.L_27:
        /*0098*/ 	.byte	0x04, 0x17
        /*009a*/ 	.short	(.L_29 - .L_28)
.L_28:
        /*009c*/ 	.word	0x00000000
        /*00a0*/ 	.short	0x0000
        /*00a2*/ 	.short	0x0000
        /*00a4*/ 	.byte	0x00, 0xf4, 0x21, 0x00


	//----- nvinfo : EIATTR_SPARSE_MMA_MASK
	.align		4
.L_29:
        /*00a8*/ 	.byte	0x03, 0x50
        /*00aa*/ 	.short	0x0000


	//----- nvinfo : EIATTR_MAXREG_COUNT
	.align		4
        /*00ac*/ 	.byte	0x03, 0x1b
        /*00ae*/ 	.short	0x00ff


	//----- nvinfo : EIATTR_EXIT_INSTR_OFFSETS
	.align		4
        /*00b0*/ 	.byte	0x04, 0x1c
        /*00b2*/ 	.short	(.L_31 - .L_30)


	//   ....[0]....
.L_30:
        /*00b4*/ 	.word	0x00000320


	//----- nvinfo : EIATTR_REQNTID
	.align		4
.L_31:
        /*00b8*/ 	.byte	0x04, 0x10
        /*00ba*/ 	.short	(.L_33 - .L_32)
.L_32:
        /*00bc*/ 	.word	0x00000080
        /*00c0*/ 	.word	0x00000001
        /*00c4*/ 	.word	0x00000001


	//----- nvinfo : EIATTR_CBANK_PARAM_SIZE
	.align		4
.L_33:
        /*00c8*/ 	.byte	0x03, 0x19
        /*00ca*/ 	.short	0x004c


	//----- nvinfo : EIATTR_PARAM_CBANK
	.align		4
        /*00cc*/ 	.byte	0x04, 0x0a
        /*00ce*/ 	.short	(.L_35 - .L_34)
	.align		4
.L_34:
        /*00d0*/ 	.word	index@(.nv.constant0.triton_poi_fused__unsafe_index_add_convolution_mul_sigmoid_sub_150)
        /*00d4*/ 	.short	0x0210
        /*00d6*/ 	.short	0x004c


	//----- nvinfo : EIATTR_SW_WAR
	.align		4
.L_35:
        /*00d8*/ 	.byte	0x04, 0x36
        /*00da*/ 	.short	(.L_37 - .L_36)
.L_36:
        /*00dc*/ 	.word	0x00000008
.L_37:


//--------------------- .nv.callgraph             --------------------------
	.section	.nv.callgraph,"",@"SHT_CUDA_CALLGRAPH"
	.align	4
	.sectionentsize	8
	.align		4
        /*0000*/ 	.word	0x00000000
	.align		4
        /*0004*/ 	.word	0xffffffff
	.align		4
        /*0008*/ 	.word	0x00000000
	.align		4
        /*000c*/ 	.word	0xfffffffe
	.align		4
        /*0010*/ 	.word	0x00000000
	.align		4
        /*0014*/ 	.word	0xfffffffd
	.align		4
        /*0018*/ 	.word	0x00000000
	.align		4
        /*001c*/ 	.word	0xfffffffc


//--------------------- .text.triton_poi_fused__unsafe_index_add_convolution_mul_sigmoid_sub_150 --------------------------
	.section	.text.triton_poi_fused__unsafe_index_add_convolution_mul_sigmoid_sub_150,"ax",@progbits
	.align	128
        .global         triton_poi_fused__unsafe_index_add_convolution_mul_sigmoid_sub_150
        .type           triton_poi_fused__unsafe_index_add_convolution_mul_sigmoid_sub_150,@function
        .size           triton_poi_fused__unsafe_index_add_convolution_mul_sigmoid_sub_150,(.L_x_1 - triton_poi_fused__unsafe_index_add_convolution_mul_sigmoid_sub_150)
        .other          triton_poi_fused__unsafe_index_add_convolution_mul_sigmoid_sub_150,@"STO_CUDA_ENTRY STV_DEFAULT"
triton_poi_fused__unsafe_index_add_convolution_mul_sigmoid_sub_150:
.text.triton_poi_fused__unsafe_index_add_convolution_mul_sigmoid_sub_150:
[----:B------:R-:W-:Y:S01]  /*0000*/  LDC R1, c[0x0][0x28] ;  /* 0x00000a00ff017b82 */ /* 0x000fe20000000800 */
[----:B------:R-:W1:Y:S07]  /*0010*/  S2R R0, SR_TID.X ;  /* 0x0000000000007919 */ /* 0x000e6e0000002100 */
[----:B------:R-:W2:Y:S01]  /*0020*/  LDC.64 R8, c[0x0][0x228] ;  /* 0x00008a00ff087b82 */ /* 0x000ea20000000a00 */
[----:B------:R-:W-:Y:S01]  /*0030*/  ULDC.64 UR4, c[0x0][0x208] ;  /* 0x0000820000047ab9 */ /* 0x000fe20000000a00 */
[----:B------:R-:W3:Y:S06]  /*0040*/  S2R R3, SR_CTAID.X ;  /* 0x0000000000037919 */ /* 0x000eec0000002500 */
[----:B------:R-:W4:Y:S08]  /*0050*/  LDC.64 R4, c[0x0][0x230] ;  /* 0x00008c00ff047b82 */ /* 0x000f300000000a00 */
[----:B------:R-:W5:Y:S01]  /*0060*/  LDC.64 R6, c[0x0][0x240] ;  /* 0x00009000ff067b82 */ /* 0x000f620000000a00 */
[----:B-1----:R-:W-:Y:S01]  /*0070*/  LOP3.LUT R0, R0, 0x7f, RZ, 0xc0, !PT ;  /* 0x0000007f00007812 */ /* 0x002fe200078ec0ff */
[----:B----4-:R-:W4:Y:S01]  /*0080*/  LDG.E R5, desc[UR4][R4.64] ;  /* 0x0000000404057981 */ /* 0x010f22000c1e1900 */
[----:B---3--:R-:W-:-:S02]  /*0090*/  SHF.R.S32.HI R2, RZ, 0x18, R3 ;  /* 0x00000018ff027819 */ /* 0x008fc40000011403 */
[----:B------:R-:W-:Y:S02]  /*00a0*/  LEA R0, R3, R0, 0x7 ;  /* 0x0000000003007211 */ /* 0x000fe400078e38ff */
[----:B------:R-:W-:Y:S02]  /*00b0*/  SGXT R3, R2, 0x1 ;  /* 0x000000010203781a */ /* 0x000fe40000000200 */
[----:B------:R-:W-:Y:S02]  /*00c0*/  SHF.R.S32.HI R11, RZ, 0x1f, R0 ;  /* 0x0000001fff0b7819 */ /* 0x000fe40000011400 */
[-C--:B------:R-:W-:Y:S02]  /*00d0*/  LEA.HI R10, R3, R0.reuse, RZ, 0xc ;  /* 0x00000000030a7211 */ /* 0x080fe400078f60ff */
[----:B------:R-:W1:Y:S01]  /*00e0*/  LDC.64 R2, c[0x0][0x250] ;  /* 0x00009400ff027b82 */ /* 0x000e620000000a00 */
[----:B------:R-:W-:Y:S02]  /*00f0*/  LEA.HI R11, R11, R0, RZ, 0x6 ;  /* 0x000000000b0b7211 */ /* 0x000fe400078f30ff */
[----:B------:R-:W-:-:S05]  /*0100*/  SHF.R.S32.HI R13, RZ, 0xc, R10 ;  /* 0x0000000cff0d7819 */ /* 0x000fca000001140a */
[----:B--2---:R-:W-:Y:S01]  /*0110*/  IMAD.WIDE R8, R13, 0x4, R8 ;  /* 0x000000040d087825 */ /* 0x004fe200078e0208 */
[----:B------:R-:W-:Y:S02]  /*0120*/  LOP3.LUT R13, R11, 0xffffffc0, RZ, 0xc0, !PT ;  /* 0xffffffc00b0d7812 */ /* 0x000fe400078ec0ff */
[----:B------:R-:W-:Y:S02]  /*0130*/  SHF.R.S32.HI R11, RZ, 0x6, R11 ;  /* 0x00000006ff0b7819 */ /* 0x000fe4000001140b */
[----:B------:R-:W-:Y:S01]  /*0140*/  IADD3 R13, R0, -R13, RZ ;  /* 0x8000000d000d7210 */ /* 0x000fe20007ffe0ff */
[----:B------:R-:W4:Y:S01]  /*0150*/  LDG.E.EL R8, desc[UR4][R8.64] ;  /* 0x0000000408087981 */ /* 0x000f22000c2e1900 */
[----:B------:R-:W-:-:S03]  /*0160*/  LEA.HI R10, R11, R11, RZ, 0x6 ;  /* 0x0000000b0b0a7211 */ /* 0x000fc600078f30ff */
[----:B-----5:R-:W-:Y:S01]  /*0170*/  IMAD.WIDE R6, R13, 0x4, R6 ;  /* 0x000000040d067825 */ /* 0x020fe200078e0206 */
[----:B------:R-:W-:-:S04]  /*0180*/  LOP3.LUT R10, R10, 0xffffffc0, RZ, 0xc0, !PT ;  /* 0xffffffc00a0a7812 */ /* 0x000fc800078ec0ff */
[----:B------:R-:W-:Y:S01]  /*0190*/  IADD3 R11, R11, -R10, RZ ;  /* 0x8000000a0b0b7210 */ /* 0x000fe20007ffe0ff */
[----:B------:R-:W2:Y:S04]  /*01a0*/  LDG.E.EL R6, desc[UR4][R6.64] ;  /* 0x0000000406067981 */ /* 0x000ea8000c2e1900 */
[----:B-1----:R-:W-:-:S06]  /*01b0*/  IMAD.WIDE R2, R11, 0x4, R2 ;  /* 0x000000040b027825 */ /* 0x002fcc00078e0202 */
[----:B------:R-:W3:Y:S01]  /*01c0*/  LDG.E.EL R2, desc[UR4][R2.64] ;  /* 0x0000000402027981 */ /* 0x000ee2000c2e1900 */
[----:B----4-:R-:W-:-:S04]  /*01d0*/  FADD R11, R8, R5 ;  /* 0x00000005080b7221 */ /* 0x010fc80000000000 */
[----:B------:R-:W-:-:S04]  /*01e0*/  FADD R10, R11, -R11 ;  /* 0x8000000b0b0a7221 */ /* 0x000fc80000000000 */
[----:B--2---:R-:W-:-:S04]  /*01f0*/  FFMA R11, R6, R10, R11 ;  /* 0x0000000a060b7223 */ /* 0x004fc8000000000b */
[----:B------:R-:W-:-:S04]  /*0200*/  FADD R8, R11, -R11 ;  /* 0x8000000b0b087221 */ /* 0x000fc80000000000 */
[----:B---3--:R-:W-:Y:S02]  /*0210*/  FFMA R8, R2, R8, R11 ;  /* 0x0000000802087223 */ /* 0x008fe4000000000b */
[----:B------:R-:W1:Y:S02]  /*0220*/  LDC.64 R2, c[0x0][0x210] ;  /* 0x00008400ff027b82 */ /* 0x000e640000000a00 */
[----:B------:R-:W-:-:S04]  /*0230*/  FADD R8, RZ, -R8 ;  /* 0x80000008ff087221 */ /* 0x000fc80000000000 */
[----:B------:R-:W-:-:S05]  /*0240*/  FMUL R8, R8, 1.4426950216293334961 ;  /* 0x3fb8aa3b08087820 */ /* 0x000fca0000400000 */
[----:B------:R-:W-:-:S13]  /*0250*/  FSETP.GEU.AND P0, PT, R8, -126, PT ;  /* 0xc2fc00000800780b */ /* 0x000fda0003f0e000 */
[----:B------:R-:W-:-:S04]  /*0260*/  @!P0 FMUL R8, R8, 0.5 ;  /* 0x3f00000008088820 */ /* 0x000fc80000400000 */
[----:B------:R-:W2:Y:S02]  /*0270*/  MUFU.EX2 R4, R8 ;  /* 0x0000000800047308 */ /* 0x000ea40000000800 */
[----:B--2---:R-:W-:-:S04]  /*0280*/  @!P0 FMUL R4, R4, R4 ;  /* 0x0000000404048220 */ /* 0x004fc80000400000 */
[----:B------:R-:W-:-:S05]  /*0290*/  FADD R4, R4, 1 ;  /* 0x3f80000004047421 */ /* 0x000fca0000000000 */
[----:B------:R-:W-:Y:S01]  /*02a0*/  FSETP.GT.AND P0, PT, R4, 8.50705917302346158658e+37, PT ;  /* 0x7e8000000400780b */ /* 0x000fe20003f04000 */
[----:B------:R-:W-:-:S12]  /*02b0*/  HFMA2.MMA R5, -RZ, RZ, 1.625, 0 ;  /* 0x3e800000ff057435 */ /* 0x000fd800000001ff */
[----:B------:R-:W-:-:S06]  /*02c0*/  @P0 FMUL R4, R4, 0.25 ;  /* 0x3e80000004040820 */ /* 0x000fcc0000400000 */
[----:B------:R-:W2:Y:S01]  /*02d0*/  MUFU.RCP R4, R4 ;  /* 0x0000000400047308 */ /* 0x000ea20000001000 */
[----:B------:R-:W-:Y:S01]  /*02e0*/  FSEL R5, R5, 1, P0 ;  /* 0x3f80000005057808 */ /* 0x000fe20000000000 */
[----:B-1----:R-:W-:-:S04]  /*02f0*/  IMAD.WIDE R2, R0, 0x4, R2 ;  /* 0x0000000400027825 */ /* 0x002fc800078e0202 */
[----:B--2---:R-:W-:-:S05]  /*0300*/  FMUL R5, R4, R5 ;  /* 0x0000000504057220 */ /* 0x004fca0000400000 */
[----:B------:R-:W-:Y:S01]  /*0310*/  STG.E desc[UR4][R2.64], R5 ;  /* 0x0000000502007986 */ /* 0x000fe2000c101904 */
[----:B------:R-:W-:Y:S05]  /*0320*/  EXIT ;  /* 0x000000000000794d */ /* 0x000fea0003800000 */
.L_x_0:
[----:B------:R-:W-:-:S00]  /*0330*/  BRA `(.L_x_0) ;  /* 0xfffffffc00fc7947 */ /* 0x000fc0000383ffff */
[----:B------:R-:W-:-:S00]  /*0340*/  NOP ;  /* 0x0000000000007918 */ /* 0x000fc00000000000 */
        /* <DEDUP_REMOVED lines=11> */
.L_x_1:


//--------------------- .nv.constant0.triton_poi_fused__unsafe_index_add_convolution_mul_sigmoid_sub_150 --------------------------
	.section	.nv.constant0.triton_poi_fused__unsafe_index_add_convolution_mul_sigmoid_sub_150,"a",@progbits
	.sectionflags	@""
	.align	4
.nv.constant0.triton_poi_fused__unsafe_index_add_convolution_mul_sigmoid_sub_150:
	.zero		604
